//
// Generated by NVIDIA NVVM Compiler
//
// Compiler Build ID: CL-36424714
// Cuda compilation tools, release 13.0, V13.0.88
// Based on NVVM 20.0.0
//

.version 9.0
.target sm_100
.address_size 64

	// .globl	_Z7sigmoidPfi
.global .align 4 .b8 precalc_xorwow_matrix[102400];
.global .align 4 .b8 precalc_xorwow_offset_matrix[102400];
.global .align 4 .b8 mrg32k3aM1[2304];
.global .align 4 .b8 mrg32k3aM2[2304];
.global .align 4 .b8 mrg32k3aM1SubSeq[2016];
.global .align 4 .b8 mrg32k3aM2SubSeq[2016];
.global .align 4 .b8 mrg32k3aM1Seq[2304];
.global .align 4 .b8 mrg32k3aM2Seq[2304];
.const .align 8 .b8 __cr_lgamma_table[72];

.visible .entry _Z7sigmoidPfi(
	.param .u64 .ptr .align 1 _Z7sigmoidPfi_param_0,
	.param .u32 _Z7sigmoidPfi_param_1
)
{
	.reg .pred 	%p<2>;
	.reg .b32 	%r<8>;
	.reg .b32 	%f<17>;
	.reg .b64 	%rd<5>;

	ld.param.u64 	%rd1, [_Z7sigmoidPfi_param_0];
	ld.param.u32 	%r2, [_Z7sigmoidPfi_param_1];
	mov.u32 	%r3, %ctaid.x;
	mov.u32 	%r4, %ntid.x;
	mov.u32 	%r5, %tid.x;
	mad.lo.s32 	%r1, %r3, %r4, %r5;
	setp.ge.u32 	%p1, %r1, %r2;
	@%p1 bra 	$L__BB0_2;
	cvta.to.global.u64 	%rd2, %rd1;
	mul.wide.u32 	%rd3, %r1, 4;
	add.s64 	%rd4, %rd2, %rd3;
	ld.global.f32 	%f1, [%rd4];
	fma.rn.f32 	%f2, %f1, 0fBBBB989D, 0f3F000000;
	cvt.sat.f32.f32 	%f3, %f2;
	mov.f32 	%f4, 0f4B400001;
	mov.f32 	%f5, 0f437C0000;
	fma.rm.f32 	%f6, %f3, %f5, %f4;
	add.f32 	%f7, %f6, 0fCB40007F;
	neg.f32 	%f8, %f7;
	fma.rn.f32 	%f9, %f1, 0fBFB8AA3B, %f8;
	fma.rn.f32 	%f10, %f1, 0fB2A57060, %f9;
	mov.b32 	%r6, %f6;
	shl.b32 	%r7, %r6, 23;
	mov.b32 	%f11, %r7;
	ex2.approx.ftz.f32 	%f12, %f10;
	mul.f32 	%f13, %f12, %f11;
	mov.f32 	%f14, 0f3F800000;
	sub.f32 	%f15, %f14, %f13;
	rcp.rn.f32 	%f16, %f15;
	st.global.f32 	[%rd4], %f16;
$L__BB0_2:
	ret;

}
	// .globl	_Z17add_arrays_kernelifPfS_
.visible .entry _Z17add_arrays_kernelifPfS_(
	.param .u32 _Z17add_arrays_kernelifPfS__param_0,
	.param .f32 _Z17add_arrays_kernelifPfS__param_1,
	.param .u64 .ptr .align 1 _Z17add_arrays_kernelifPfS__param_2,
	.param .u64 .ptr .align 1 _Z17add_arrays_kernelifPfS__param_3
)
{
	.reg .pred 	%p<2>;
	.reg .b32 	%r<6>;
	.reg .b32 	%f<5>;
	.reg .b64 	%rd<8>;

	ld.param.u32 	%r2, [_Z17add_arrays_kernelifPfS__param_0];
	ld.param.f32 	%f1, [_Z17add_arrays_kernelifPfS__param_1];
	ld.param.u64 	%rd1, [_Z17add_arrays_kernelifPfS__param_2];
	ld.param.u64 	%rd2, [_Z17add_arrays_kernelifPfS__param_3];
	mov.u32 	%r3, %ctaid.x;
	mov.u32 	%r4, %ntid.x;
	mov.u32 	%r5, %tid.x;
	mad.lo.s32 	%r1, %r3, %r4, %r5;
	setp.ge.u32 	%p1, %r1, %r2;
	@%p1 bra 	$L__BB1_2;
	cvta.to.global.u64 	%rd3, %rd1;
	cvta.to.global.u64 	%rd4, %rd2;
	mul.wide.u32 	%rd5, %r1, 4;
	add.s64 	%rd6, %rd3, %rd5;
	ld.global.f32 	%f2, [%rd6];
	add.s64 	%rd7, %rd4, %rd5;
	ld.global.f32 	%f3, [%rd7];
	fma.rn.f32 	%f4, %f1, %f2, %f3;
	st.global.f32 	[%rd7], %f4;
$L__BB1_2:
	ret;

}


// ===== COMPILED SASS (sm_100) =====

	.target	sm_100

	.elftype	@"ET_EXEC"


//--------------------- .note.nv.tkinfo           --------------------------
	.section	.note.nv.tkinfo,"",@"SHT_NOTE"
	.sectionflags	@"SHF_NOTE_NV_TKINFO"
	.tkinfo
        /*0018*/ 	.word	0x00000002
        /*0030*/ 	.string	""
        /*0030*/ 	.string	"ptxas"
        /*0030*/ 	.string	"Cuda compilation tools, release 13.0, V13.0.88"
        /*0030*/ 	.string	"Build cuda_13.0.r13.0/compiler.36424714_0"
        /*0030*/ 	.string	"-arch sm_100 -m 64 "



//--------------------- .note.nv.cuinfo           --------------------------
	.section	.note.nv.cuinfo,"",@"SHT_NOTE"
	.sectionflags	@"SHF_NOTE_NV_CUINFO"
        /*0018*/ 	.short	0x0002
        /*001a*/ 	.short	0x0064
        /*001c*/ 	.short	0x0082
	.zero		2


//--------------------- .nv.info                  --------------------------
	.section	.nv.info,"",@"SHT_CUDA_INFO"
	.align	4


	//----- nvinfo : EIATTR_REGCOUNT
	.align		4
        /*0000*/ 	.byte	0x04, 0x2f
        /*0002*/ 	.short	(.L_10 - .L_9)
	.align		4
.L_9:
        /*0004*/ 	.word	index@(_Z7sigmoidPfi)
        /*0008*/ 	.word	0x0000000f


	//----- nvinfo : EIATTR_FRAME_SIZE
	.align		4
.L_10:
        /*000c*/ 	.byte	0x04, 0x11
        /*000e*/ 	.short	(.L_12 - .L_11)
	.align		4
.L_11:
        /*0010*/ 	.word	index@($__internal_0_$__cuda_sm20_rcp_rn_f32_slowpath)
        /*0014*/ 	.word	0x00000000


	//----- nvinfo : EIATTR_FRAME_SIZE
	.align		4
.L_12:
        /*0018*/ 	.byte	0x04, 0x11
        /*001a*/ 	.short	(.L_14 - .L_13)
	.align		4
.L_13:
        /*001c*/ 	.word	index@(_Z7sigmoidPfi)
        /*0020*/ 	.word	0x00000000


	//----- nvinfo : EIATTR_REGCOUNT
	.align		4
.L_14:
        /*0024*/ 	.byte	0x04, 0x2f
        /*0026*/ 	.short	(.L_16 - .L_15)
	.align		4
.L_15:
        /*0028*/ 	.word	index@(_Z17add_arrays_kernelifPfS_)
        /*002c*/ 	.word	0x0000000a


	//----- nvinfo : EIATTR_FRAME_SIZE
	.align		4
.L_16:
        /*0030*/ 	.byte	0x04, 0x11
        /*0032*/ 	.short	(.L_18 - .L_17)
	.align		4
.L_17:
        /*0034*/ 	.word	index@(_Z17add_arrays_kernelifPfS_)
        /*0038*/ 	.word	0x00000000


	//----- nvinfo : EIATTR_MIN_STACK_SIZE
	.align		4
.L_18:
        /*003c*/ 	.byte	0x04, 0x12
        /*003e*/ 	.short	(.L_20 - .L_19)
	.align		4
.L_19:
        /*0040*/ 	.word	index@(_Z17add_arrays_kernelifPfS_)
        /*0044*/ 	.word	0x00000000


	//----- nvinfo : EIATTR_MIN_STACK_SIZE
	.align		4
.L_20:
        /*0048*/ 	.byte	0x04, 0x12
        /*004a*/ 	.short	(.L_22 - .L_21)
	.align		4
.L_21:
        /*004c*/ 	.word	index@(_Z7sigmoidPfi)
        /*0050*/ 	.word	0x00000000
.L_22:


//--------------------- .nv.compat                --------------------------
	.section	.nv.compat,"",@"SHT_CUDA_COMPAT_INFO"
	.align	4
        /*0000*/ 	.byte	0x02, 0x09, 0x00, 0x00, 0x02, 0x02, 0x01, 0x00, 0x02, 0x05, 0x05, 0x00, 0x03, 0x07, 0x01, 0x01
        /*0010*/ 	.byte	0x02, 0x03, 0x00, 0x00, 0x02, 0x06, 0x01, 0x00, 0x04, 0x0b, 0x08, 0x00, 0x09, 0x00, 0x00, 0x00
        /*0020*/ 	.byte	0x00, 0x00, 0x00, 0x00


//--------------------- .nv.info._Z17add_arrays_kernelifPfS_ --------------------------
	.section	.nv.info._Z17add_arrays_kernelifPfS_,"",@"SHT_CUDA_INFO"
	.sectionflags	@""
	.align	4


	//----- nvinfo : EIATTR_CUDA_API_VERSION
	.align		4
        /*0000*/ 	.byte	0x04, 0x37
        /*0002*/ 	.short	(.L_24 - .L_23)
.L_23:
        /*0004*/ 	.word	0x00000082


	//----- nvinfo : EIATTR_KPARAM_INFO
	.align		4
.L_24:
        /*0008*/ 	.byte	0x04, 0x17
        /*000a*/ 	.short	(.L_26 - .L_25)
.L_25:
        /*000c*/ 	.word	0x00000000
        /*0010*/ 	.short	0x0003
        /*0012*/ 	.short	0x0010
        /*0014*/ 	.byte	0x00, 0xf5, 0x21, 0x00


	//----- nvinfo : EIATTR_KPARAM_INFO
	.align		4
.L_26:
        /*0018*/ 	.byte	0x04, 0x17
        /*001a*/ 	.short	(.L_28 - .L_27)
.L_27:
        /*001c*/ 	.word	0x00000000
        /*0020*/ 	.short	0x0002
        /*0022*/ 	.short	0x0008
        /*0024*/ 	.byte	0x00, 0xf5, 0x21, 0x00


	//----- nvinfo : EIATTR_KPARAM_INFO
	.align		4
.L_28:
        /*0028*/ 	.byte	0x04, 0x17
        /*002a*/ 	.short	(.L_30 - .L_29)
.L_29:
        /*002c*/ 	.word	0x00000000
        /*0030*/ 	.short	0x0001
        /*0032*/ 	.short	0x0004
        /*0034*/ 	.byte	0x00, 0xf0, 0x11, 0x00


	//----- nvinfo : EIATTR_KPARAM_INFO
	.align		4
.L_30:
        /*0038*/ 	.byte	0x04, 0x17
        /*003a*/ 	.short	(.L_32 - .L_31)
.L_31:
        /*003c*/ 	.word	0x00000000
        /*0040*/ 	.short	0x0000
        /*0042*/ 	.short	0x0000
        /*0044*/ 	.byte	0x00, 0xf0, 0x11, 0x00


	//----- nvinfo : EIATTR_SPARSE_MMA_MASK
	.align		4
.L_32:
        /*0048*/ 	.byte	0x03, 0x50
        /*004a*/ 	.short	0x0000


	//----- nvinfo : EIATTR_MAXREG_COUNT
	.align		4
        /*004c*/ 	.byte	0x03, 0x1b
        /*004e*/ 	.short	0x00ff


	//----- nvinfo : EIATTR_MERCURY_ISA_VERSION
	.align		4
        /*0050*/ 	.byte	0x03, 0x5f
        /*0052*/ 	.short	0x0101


	//----- nvinfo : EIATTR_VRC_CTA_INIT_COUNT
	.align		4
        /*0054*/ 	.byte	0x02, 0x4a
	.zero		1
	.zero		1


	//----- nvinfo : EIATTR_EXIT_INSTR_OFFSETS
	.align		4
        /*0058*/ 	.byte	0x04, 0x1c
        /*005a*/ 	.short	(.L_34 - .L_33)


	//   ....[0]....
.L_33:
        /*005c*/ 	.word	0x00000070


	//   ....[1]....
        /*0060*/ 	.word	0x00000120


	//----- nvinfo : EIATTR_CBANK_PARAM_SIZE
	.align		4
.L_34:
        /*0064*/ 	.byte	0x03, 0x19
        /*0066*/ 	.short	0x0018


	//----- nvinfo : EIATTR_PARAM_CBANK
	.align		4
        /*0068*/ 	.byte	0x04, 0x0a
        /*006a*/ 	.short	(.L_36 - .L_35)
	.align		4
.L_35:
        /*006c*/ 	.word	index@(.nv.constant0._Z17add_arrays_kernelifPfS_)
        /*0070*/ 	.short	0x0380
        /*0072*/ 	.short	0x0018


	//----- nvinfo : EIATTR_SW_WAR
	.align		4
.L_36:
        /*0074*/ 	.byte	0x04, 0x36
        /*0076*/ 	.short	(.L_38 - .L_37)
.L_37:
        /*0078*/ 	.word	0x00000008
.L_38:


//--------------------- .nv.info._Z7sigmoidPfi    --------------------------
	.section	.nv.info._Z7sigmoidPfi,"",@"SHT_CUDA_INFO"
	.sectionflags	@""
	.align	4


	//----- nvinfo : EIATTR_CUDA_API_VERSION
	.align		4
        /*0000*/ 	.byte	0x04, 0x37
        /*0002*/ 	.short	(.L_40 - .L_39)
.L_39:
        /*0004*/ 	.word	0x00000082


	//----- nvinfo : EIATTR_KPARAM_INFO
	.align		4
.L_40:
        /*0008*/ 	.byte	0x04, 0x17
        /*000a*/ 	.short	(.L_42 - .L_41)
.L_41:
        /*000c*/ 	.word	0x00000000
        /*0010*/ 	.short	0x0001
        /*0012*/ 	.short	0x0008
        /*0014*/ 	.byte	0x00, 0xf0, 0x11, 0x00


	//----- nvinfo : EIATTR_KPARAM_INFO
	.align		4
.L_42:
        /*0018*/ 	.byte	0x04, 0x17
        /*001a*/ 	.short	(.L_44 - .L_43)
.L_43:
        /*001c*/ 	.word	0x00000000
        /*0020*/ 	.short	0x0000
        /*0022*/ 	.short	0x0000
        /*0024*/ 	.byte	0x00, 0xf5, 0x21, 0x00


	//----- nvinfo : EIATTR_SPARSE_MMA_MASK
	.align		4
.L_44:
        /*0028*/ 	.byte	0x03, 0x50
        /*002a*/ 	.short	0x0000


	//----- nvinfo : EIATTR_MAXREG_COUNT
	.align		4
        /*002c*/ 	.byte	0x03, 0x1b
        /*002e*/ 	.short	0x00ff


	//----- nvinfo : EIATTR_MERCURY_ISA_VERSION
	.align		4
        /*0030*/ 	.byte	0x03, 0x5f
        /*0032*/ 	.short	0x0101


	//----- nvinfo : EIATTR_VRC_CTA_INIT_COUNT
	.align		4
        /*0034*/ 	.byte	0x02, 0x4a
	.zero		1
	.zero		1


	//----- nvinfo : EIATTR_EXIT_INSTR_OFFSETS
	.align		4
        /*0038*/ 	.byte	0x04, 0x1c
        /*003a*/ 	.short	(.L_46 - .L_45)


	//   ....[0]....
.L_45:
        /*003c*/ 	.word	0x00000070


	//   ....[1]....
        /*0040*/ 	.word	0x00000240


	//----- nvinfo : EIATTR_CRS_STACK_SIZE
	.align		4
.L_46:
        /*0044*/ 	.byte	0x04, 0x1e
        /*0046*/ 	.short	(.L_48 - .L_47)
.L_47:
        /*0048*/ 	.word	0x00000000


	//----- nvinfo : EIATTR_CBANK_PARAM_SIZE
	.align		4
.L_48:
        /*004c*/ 	.byte	0x03, 0x19
        /*004e*/ 	.short	0x000c


	//----- nvinfo : EIATTR_PARAM_CBANK
	.align		4
        /*0050*/ 	.byte	0x04, 0x0a
        /*0052*/ 	.short	(.L_50 - .L_49)
	.align		4
.L_49:
        /*0054*/ 	.word	index@(.nv.constant0._Z7sigmoidPfi)
        /*0058*/ 	.short	0x0380
        /*005a*/ 	.short	0x000c


	//----- nvinfo : EIATTR_SW_WAR
	.align		4
.L_50:
        /*005c*/ 	.byte	0x04, 0x36
        /*005e*/ 	.short	(.L_52 - .L_51)
.L_51:
        /*0060*/ 	.word	0x00000008
.L_52:


//--------------------- .nv.callgraph             --------------------------
	.section	.nv.callgraph,"",@"SHT_CUDA_CALLGRAPH"
	.align	4
	.sectionentsize	8
	.align		4
        /*0000*/ 	.word	0x00000000
	.align		4
        /*0004*/ 	.word	0xffffffff
	.align		4
        /*0008*/ 	.word	0x00000000
	.align		4
        /*000c*/ 	.word	0xfffffffe
	.align		4
        /*0010*/ 	.word	0x00000000
	.align		4
        /*0014*/ 	.word	0xfffffffd
	.align		4
        /*0018*/ 	.word	0x00000000
	.align		4
        /*001c*/ 	.word	0xfffffffc


//--------------------- .nv.constant4             --------------------------
	.section	.nv.constant4,"a",@progbits
	.align	8
	.align		8
.nv.constant4:
        /*0000*/ 	.dword	precalc_xorwow_matrix
	.align		8
        /*0008*/ 	.dword	precalc_xorwow_offset_matrix
	.align		8
        /*0010*/ 	.dword	mrg32k3aM1
	.align		8
        /*0018*/ 	.dword	mrg32k3aM2
	.align		8
        /*0020*/ 	.dword	mrg32k3aM1SubSeq
	.align		8
        /*0028*/ 	.dword	mrg32k3aM2SubSeq
	.align		8
        /*0030*/ 	.dword	mrg32k3aM1Seq
	.align		8
        /*0038*/ 	.dword	mrg32k3aM2Seq


//--------------------- .nv.constant3             --------------------------
	.section	.nv.constant3,"a",@progbits
	.align	8
.nv.constant3:
	.type		__cr_lgamma_table,@object
	.size		__cr_lgamma_table,(.L_8 - __cr_lgamma_table)
__cr_lgamma_table:
        /*0000*/ 	.byte	0x00, 0x00, 0x00, 0x00, 0x00, 0x00, 0x00, 0x00, 0x00, 0x00, 0x00, 0x00, 0x00, 0x00, 0x00, 0x00
        /*0010*/ 	.byte	0xef, 0x39, 0xfa, 0xfe, 0x42, 0x2e, 0xe6, 0x3f, 0x02, 0x20, 0x2a, 0xfa, 0x0b, 0xab, 0xfc, 0x3f
        /*0020*/ 	.byte	0xf9, 0x2c, 0x92, 0x7c, 0xa7, 0x6c, 0x09, 0x40, 0xc9, 0x79, 0x44, 0x3c, 0x64, 0x26, 0x13, 0x40
        /*0030*/ 	.byte	0xca, 0x01, 0xcf, 0x3a, 0x27, 0x51, 0x1a, 0x40, 0x30, 0xcc, 0x2d, 0xf3, 0xe1, 0x0c, 0x21, 0x40
        /*0040*/ 	.byte	0x0d, 0xb7, 0xfc, 0x82, 0x8e, 0x35, 0x25, 0x40
.L_8:


//--------------------- .text._Z17add_arrays_kernelifPfS_ --------------------------
	.section	.text._Z17add_arrays_kernelifPfS_,"ax",@progbits
	.align	128
        .global         _Z17add_arrays_kernelifPfS_
        .type           _Z17add_arrays_kernelifPfS_,@function
        .size           _Z17add_arrays_kernelifPfS_,(.L_x_10 - _Z17add_arrays_kernelifPfS_)
        .other          _Z17add_arrays_kernelifPfS_,@"STO_CUDA_ENTRY STV_DEFAULT"
_Z17add_arrays_kernelifPfS_:
.text._Z17add_arrays_kernelifPfS_:
[----:B------:R-:W-:Y:S01]  /*0000*/  LDC R1, c[0x0][0x37c] ;  /* 0x0000df00ff017b82 */ /* 0x000fe20000000800 */
[----:B------:R-:W0:Y:S07]  /*0010*/  S2R R0, SR_TID.X ;  /* 0x0000000000007919 */ /* 0x000e2e0000002100 */
[----:B------:R-:W0:Y:S01]  /*0020*/  S2UR UR4, SR_CTAID.X ;  /* 0x00000000000479c3 */ /* 0x000e220000002500 */
[----:B------:R-:W1:Y:S07]  /*0030*/  LDCU UR5, c[0x0][0x380] ;  /* 0x00007000ff0577ac */ /* 0x000e6e0008000800 */
[----:B------:R-:W0:Y:S02]  /*0040*/  LDC R7, c[0x0][0x360] ;  /* 0x0000d800ff077b82 */ /* 0x000e240000000800 */
[----:B0-----:R-:W-:-:S05]  /*0050*/  IMAD R7, R7, UR4, R0 ;  /* 0x0000000407077c24 */ /* 0x001fca000f8e0200 */
[----:B-1----:R-:W-:-:S13]  /*0060*/  ISETP.GE.U32.AND P0, PT, R7, UR5, PT ;  /* 0x0000000507007c0c */ /* 0x002fda000bf06070 */
[----:B------:R-:W-:Y:S05]  /*0070*/  @P0 EXIT ;  /* 0x000000000000094d */ /* 0x000fea0003800000 */
[----:B------:R-:W0:Y:S01]  /*0080*/  LDC.64 R2, c[0x0][0x388] ;  /* 0x0000e200ff027b82 */ /* 0x000e220000000a00 */
[----:B------:R-:W1:Y:S01]  /*0090*/  LDCU.64 UR4, c[0x0][0x358] ;  /* 0x00006b00ff0477ac */ /* 0x000e620008000a00 */
[----:B------:R-:W2:Y:S06]  /*00a0*/  LDCU UR6, c[0x0][0x384] ;  /* 0x00007080ff0677ac */ /* 0x000eac0008000800 */
[----:B------:R-:W3:Y:S01]  /*00b0*/  LDC.64 R4, c[0x0][0x390] ;  /* 0x0000e400ff047b82 */ /* 0x000ee20000000a00 */
[----:B0-----:R-:W-:-:S06]  /*00c0*/  IMAD.WIDE.U32 R2, R7, 0x4, R2 ;  /* 0x0000000407027825 */ /* 0x001fcc00078e0002 */
[----:B-1----:R-:W2:Y:S01]  /*00d0*/  LDG.E R2, desc[UR4][R2.64] ;  /* 0x0000000402027981 */ /* 0x002ea2000c1e1900 */
[----:B---3--:R-:W-:-:S05]  /*00e0*/  IMAD.WIDE.U32 R4, R7, 0x4, R4 ;  /* 0x0000000407047825 */ /* 0x008fca00078e0004 */
[----:B------:R-:W2:Y:S02]  /*00f0*/  LDG.E R7, desc[UR4][R4.64] ;  /* 0x0000000404077981 */ /* 0x000ea4000c1e1900 */
[----:B--2---:R-:W-:-:S05]  /*0100*/  FFMA R7, R2, UR6, R7 ;  /* 0x0000000602077c23 */ /* 0x004fca0008000007 */
[----:B------:R-:W-:Y:S01]  /*0110*/  STG.E desc[UR4][R4.64], R7 ;  /* 0x0000000704007986 */ /* 0x000fe2000c101904 */
[----:B------:R-:W-:Y:S05]  /*0120*/  EXIT ;  /* 0x000000000000794d */ /* 0x000fea0003800000 */
.L_x_0:
[----:B------:R-:W-:-:S00]  /*0130*/  BRA `(.L_x_0) ;  /* 0xfffffffc00fc7947 */ /* 0x000fc0000383ffff */
[----:B------:R-:W-:-:S00]  /*0140*/  NOP ;  /* 0x0000000000007918 */ /* 0x000fc00000000000 */
        /* <DEDUP_REMOVED lines=11> */
.L_x_10:


//--------------------- .text._Z7sigmoidPfi       --------------------------
	.section	.text._Z7sigmoidPfi,"ax",@progbits
	.align	128
        .global         _Z7sigmoidPfi
        .type           _Z7sigmoidPfi,@function
        .size           _Z7sigmoidPfi,(.L_x_9 - _Z7sigmoidPfi)
        .other          _Z7sigmoidPfi,@"STO_CUDA_ENTRY STV_DEFAULT"
_Z7sigmoidPfi:
.text._Z7sigmoidPfi:
        /* <DEDUP_REMOVED lines=10> */
[----:B0-----:R-:W-:-:S05]  /*00a0*/  IMAD.WIDE.U32 R4, R3, 0x4, R4 ;  /* 0x0000000403047825 */ /* 0x001fca00078e0004 */
[----:B-1----:R-:W2:Y:S01]  /*00b0*/  LDG.E R0, desc[UR4][R4.64] ;  /* 0x0000000404007981 */ /* 0x002ea2000c1e1900 */
[----:B------:R-:W-:Y:S01]  /*00c0*/  IMAD.MOV.U32 R3, RZ, RZ, 0x3bbb989d ;  /* 0x3bbb989dff037424 */ /* 0x000fe200078e00ff */
[----:B------:R-:W-:Y:S01]  /*00d0*/  BSSY.RECONVERGENT B0, `(.L_x_1) ;  /* 0x0000015000007945 */ /* 0x000fe20003800200 */
[----:B------:R-:W-:Y:S02]  /*00e0*/  IMAD.MOV.U32 R7, RZ, RZ, 0x437c0000 ;  /* 0x437c0000ff077424 */ /* 0x000fe400078e00ff */
[----:B--2---:R-:W-:-:S04]  /*00f0*/  FFMA.SAT R2, R0, -R3, 0.5 ;  /* 0x3f00000000027423 */ /* 0x004fc80000002803 */
[----:B------:R-:W-:-:S04]  /*0100*/  FFMA.RM R2, R2, R7, 12582913 ;  /* 0x4b40000102027423 */ /* 0x000fc80000004007 */
[C---:B------:R-:W-:Y:S01]  /*0110*/  FADD R3, R2.reuse, -12583039 ;  /* 0xcb40007f02037421 */ /* 0x040fe20000000000 */
[----:B------:R-:W-:-:S03]  /*0120*/  SHF.L.U32 R2, R2, 0x17, RZ ;  /* 0x0000001702027819 */ /* 0x000fc600000006ff */
[----:B------:R-:W-:-:S04]  /*0130*/  FFMA R3, R0, -1.4426950216293334961, -R3 ;  /* 0xbfb8aa3b00037823 */ /* 0x000fc80000000803 */
[----:B------:R-:W-:-:S06]  /*0140*/  FFMA R3, R0, -1.925963033500011079e-08, R3 ;  /* 0xb2a5706000037823 */ /* 0x000fcc0000000003 */
[----:B------:R-:W0:Y:S02]  /*0150*/  MUFU.EX2 R3, R3 ;  /* 0x0000000300037308 */ /* 0x000e240000000800 */
[----:B0-----:R-:W-:-:S04]  /*0160*/  FFMA R0, R2, -R3, 1 ;  /* 0x3f80000002007423 */ /* 0x001fc80000000803 */
[----:B------:R-:W-:-:S05]  /*0170*/  VIADD R2, R0, 0x1800000 ;  /* 0x0180000000027836 */ /* 0x000fca0000000000 */
[----:B------:R-:W-:-:S04]  /*0180*/  LOP3.LUT R2, R2, 0x7f800000, RZ, 0xc0, !PT ;  /* 0x7f80000002027812 */ /* 0x000fc800078ec0ff */
[----:B------:R-:W-:-:S13]  /*0190*/  ISETP.GT.U32.AND P0, PT, R2, 0x1ffffff, PT ;  /* 0x01ffffff0200780c */ /* 0x000fda0003f04070 */
[----:B------:R-:W-:Y:S05]  /*01a0*/  @P0 BRA `(.L_x_2) ;  /* 0x00000000000c0947 */ /* 0x000fea0003800000 */
[----:B------:R-:W-:-:S07]  /*01b0*/  MOV R6, 0x1d0 ;  /* 0x000001d000067802 */ /* 0x000fce0000000f00 */
[----:B------:R-:W-:Y:S05]  /*01c0*/  CALL.REL.NOINC `($__internal_0_$__cuda_sm20_rcp_rn_f32_slowpath) ;  /* 0x0000000000207944 */ /* 0x000fea0003c00000 */
[----:B------:R-:W-:Y:S05]  /*01d0*/  BRA `(.L_x_3) ;  /* 0x0000000000107947 */ /* 0x000fea0003800000 */
.L_x_2:
[----:B------:R-:W0:Y:S02]  /*01e0*/  MUFU.RCP R3, R0 ;  /* 0x0000000000037308 */ /* 0x000e240000001000 */
[----:B0-----:R-:W-:-:S04]  /*01f0*/  FFMA R2, R0, R3, -1 ;  /* 0xbf80000000027423 */ /* 0x001fc80000000003 */
[----:B------:R-:W-:-:S04]  /*0200*/  FADD.FTZ R2, -R2, -RZ ;  /* 0x800000ff02027221 */ /* 0x000fc80000010100 */
[----:B------:R-:W-:-:S07]  /*0210*/  FFMA R3, R3, R2, R3 ;  /* 0x0000000203037223 */ /* 0x000fce0000000003 */
.L_x_3:
[----:B------:R-:W-:Y:S05]  /*0220*/  BSYNC.RECONVERGENT B0 ;  /* 0x0000000000007941 */ /* 0x000fea0003800200 */
.L_x_1:
[----:B------:R-:W-:Y:S01]  /*0230*/  STG.E desc[UR4][R4.64], R3 ;  /* 0x0000000304007986 */ /* 0x000fe2000c101904 */
[----:B------:R-:W-:Y:S05]  /*0240*/  EXIT ;  /* 0x000000000000794d */ /* 0x000fea0003800000 */
        .weak           $__internal_0_$__cuda_sm20_rcp_rn_f32_slowpath
        .type           $__internal_0_$__cuda_sm20_rcp_rn_f32_slowpath,@function
        .size           $__internal_0_$__cuda_sm20_rcp_rn_f32_slowpath,(.L_x_9 - $__internal_0_$__cuda_sm20_rcp_rn_f32_slowpath)
$__internal_0_$__cuda_sm20_rcp_rn_f32_slowpath:
[----:B------:R-:W-:Y:S01]  /*0250*/  IMAD.SHL.U32 R2, R0, 0x2, RZ ;  /* 0x0000000200027824 */ /* 0x000fe200078e00ff */
[----:B------:R-:W-:Y:S04]  /*0260*/  BSSY.RECONVERGENT B1, `(.L_x_4) ;  /* 0x0000030000017945 */ /* 0x000fe80003800200 */
[----:B------:R-:W-:-:S04]  /*0270*/  SHF.R.U32.HI R2, RZ, 0x18, R2 ;  /* 0x00000018ff027819 */ /* 0x000fc80000011602 */
[----:B------:R-:W-:-:S13]  /*0280*/  ISETP.NE.U32.AND P0, PT, R2, RZ, PT ;  /* 0x000000ff0200720c */ /* 0x000fda0003f05070 */
[----:B------:R-:W-:Y:S05]  /*0290*/  @P0 BRA `(.L_x_5) ;  /* 0x0000000000280947 */ /* 0x000fea0003800000 */
[----:B------:R-:W-:-:S04]  /*02a0*/  SHF.L.U32 R2, R0, 0x1, RZ ;  /* 0x0000000100027819 */ /* 0x000fc800000006ff */
[----:B------:R-:W-:-:S13]  /*02b0*/  ISETP.NE.AND P0, PT, R2, RZ, PT ;  /* 0x000000ff0200720c */ /* 0x000fda0003f05270 */
[----:B------:R-:W-:Y:S01]  /*02c0*/  @P0 FFMA R7, R0, 1.84467440737095516160e+19, RZ ;  /* 0x5f80000000070823 */ /* 0x000fe200000000ff */
[----:B------:R-:W-:Y:S08]  /*02d0*/  @!P0 MUFU.RCP R3, R0 ;  /* 0x0000000000038308 */ /* 0x000ff00000001000 */
[----:B------:R-:W0:Y:S02]  /*02e0*/  @P0 MUFU.RCP R2, R7 ;  /* 0x0000000700020308 */ /* 0x000e240000001000 */
[----:B0-----:R-:W-:-:S04]  /*02f0*/  @P0 FFMA R8, R7, R2, -1 ;  /* 0xbf80000007080423 */ /* 0x001fc80000000002 */
[----:B------:R-:W-:-:S04]  /*0300*/  @P0 FADD.FTZ R9, -R8, -RZ ;  /* 0x800000ff08090221 */ /* 0x000fc80000010100 */
[----:B------:R-:W-:-:S04]  /*0310*/  @P0 FFMA R2, R2, R9, R2 ;  /* 0x0000000902020223 */ /* 0x000fc80000000002 */
[----:B------:R-:W-:Y:S01]  /*0320*/  @P0 FFMA R3, R2, 1.84467440737095516160e+19, RZ ;  /* 0x5f80000002030823 */ /* 0x000fe200000000ff */
[----:B------:R-:W-:Y:S06]  /*0330*/  BRA `(.L_x_6) ;  /* 0x0000000000887947 */ /* 0x000fec0003800000 */
.L_x_5:
[----:B------:R-:W-:-:S05]  /*0340*/  VIADD R3, R2, 0xffffff03 ;  /* 0xffffff0302037836 */ /* 0x000fca0000000000 */
[----:B------:R-:W-:-:S13]  /*0350*/  ISETP.GT.U32.AND P0, PT, R3, 0x1, PT ;  /* 0x000000010300780c */ /* 0x000fda0003f04070 */
[----:B------:R-:W-:Y:S05]  /*0360*/  @P0 BRA `(.L_x_7) ;  /* 0x0000000000780947 */ /* 0x000fea0003800000 */
[----:B------:R-:W-:Y:S01]  /*0370*/  LOP3.LUT R7, R0, 0x7fffff, RZ, 0xc0, !PT ;  /* 0x007fffff00077812 */ /* 0x000fe200078ec0ff */
[----:B------:R-:W-:-:S03]  /*0380*/  IMAD.MOV.U32 R12, RZ, RZ, 0x3 ;  /* 0x00000003ff0c7424 */ /* 0x000fc600078e00ff */
[----:B------:R-:W-:Y:S02]  /*0390*/  LOP3.LUT R7, R7, 0x3f800000, RZ, 0xfc, !PT ;  /* 0x3f80000007077812 */ /* 0x000fe400078efcff */
[----:B------:R-:W-:Y:S02]  /*03a0*/  SHF.L.U32 R11, R12, R3, RZ ;  /* 0x000000030c0b7219 */ /* 0x000fe400000006ff */
[----:B------:R-:W0:Y:S02]  /*03b0*/  MUFU.RCP R8, R7 ;  /* 0x0000000700087308 */ /* 0x000e240000001000 */
[----:B0-----:R-:W-:-:S04]  /*03c0*/  FFMA R9, R7, R8, -1 ;  /* 0xbf80000007097423 */ /* 0x001fc80000000008 */
[----:B------:R-:W-:-:S04]  /*03d0*/  FADD.FTZ R9, -R9, -RZ ;  /* 0x800000ff09097221 */ /* 0x000fc80000010100 */
[CCC-:B------:R-:W-:Y:S01]  /*03e0*/  FFMA.RM R10, R8.reuse, R9.reuse, R8.reuse ;  /* 0x00000009080a7223 */ /* 0x1c0fe20000004008 */
[----:B------:R-:W-:-:S04]  /*03f0*/  FFMA.RP R9, R8, R9, R8 ;  /* 0x0000000908097223 */ /* 0x000fc80000008008 */
[C---:B------:R-:W-:Y:S02]  /*0400*/  LOP3.LUT R8, R10.reuse, 0x7fffff, RZ, 0xc0, !PT ;  /* 0x007fffff0a087812 */ /* 0x040fe400078ec0ff */
[----:B------:R-:W-:Y:S02]  /*0410*/  FSETP.NEU.FTZ.AND P0, PT, R10, R9, PT ;  /* 0x000000090a00720b */ /* 0x000fe40003f1d000 */
[----:B------:R-:W-:Y:S02]  /*0420*/  LOP3.LUT R8, R8, 0x800000, RZ, 0xfc, !PT ;  /* 0x0080000008087812 */ /* 0x000fe400078efcff */
[----:B------:R-:W-:Y:S02]  /*0430*/  SEL R9, RZ, 0xffffffff, !P0 ;  /* 0xffffffffff097807 */ /* 0x000fe40004000000 */
[----:B------:R-:W-:Y:S02]  /*0440*/  LOP3.LUT R10, R11, R8, RZ, 0xc0, !PT ;  /* 0x000000080b0a7212 */ /* 0x000fe400078ec0ff */
[----:B------:R-:W-:-:S02]  /*0450*/  IADD3 R9, PT, PT, -R9, RZ, RZ ;  /* 0x000000ff09097210 */ /* 0x000fc40007ffe1ff */
[-C--:B------:R-:W-:Y:S02]  /*0460*/  SHF.R.U32.HI R10, RZ, R3.reuse, R10 ;  /* 0x00000003ff0a7219 */ /* 0x080fe4000001160a */
[----:B------:R-:W-:Y:S02]  /*0470*/  LOP3.LUT P1, RZ, R9, R3, R8, 0xf8, !PT ;  /* 0x0000000309ff7212 */ /* 0x000fe4000782f808 */
[C---:B------:R-:W-:Y:S02]  /*0480*/  LOP3.LUT P0, RZ, R10.reuse, 0x1, RZ, 0xc0, !PT ;  /* 0x000000010aff7812 */ /* 0x040fe4000780c0ff */
[----:B------:R-:W-:-:S04]  /*0490*/  LOP3.LUT P2, RZ, R10, 0x2, RZ, 0xc0, !PT ;  /* 0x000000020aff7812 */ /* 0x000fc8000784c0ff */
[----:B------:R-:W-:Y:S02]  /*04a0*/  PLOP3.LUT P0, PT, P0, P1, P2, 0xe0, 0x0 ;  /* 0x000000000000781c */ /* 0x000fe40000703c20 */
[----:B------:R-:W-:Y:S02]  /*04b0*/  LOP3.LUT P1, RZ, R0, 0x7fffff, RZ, 0xc0, !PT ;  /* 0x007fffff00ff7812 */ /* 0x000fe4000782c0ff */
[----:B------:R-:W-:-:S05]  /*04c0*/  SEL R3, RZ, 0x1, !P0 ;  /* 0x00000001ff037807 */ /* 0x000fca0004000000 */
[----:B------:R-:W-:-:S05]  /*04d0*/  IMAD.MOV R3, RZ, RZ, -R3 ;  /* 0x000000ffff037224 */ /* 0x000fca00078e0a03 */
[----:B------:R-:W-:Y:S01]  /*04e0*/  ISETP.GE.AND P0, PT, R3, RZ, PT ;  /* 0x000000ff0300720c */ /* 0x000fe20003f06270 */
[----:B------:R-:W-:-:S05]  /*04f0*/  VIADD R3, R2, 0xffffff04 ;  /* 0xffffff0402037836 */ /* 0x000fca0000000000 */
[----:B------:R-:W-:-:S07]  /*0500*/  SHF.R.U32.HI R3, RZ, R3, R8 ;  /* 0x00000003ff037219 */ /* 0x000fce0000011608 */
[----:B------:R-:W-:-:S05]  /*0510*/  @!P0 IADD3 R3, PT, PT, R3, 0x1, RZ ;  /* 0x0000000103038810 */ /* 0x000fca0007ffe0ff */
[----:B------:R-:W-:-:S05]  /*0520*/  @!P1 IMAD.SHL.U32 R3, R3, 0x2, RZ ;  /* 0x0000000203039824 */ /* 0x000fca00078e00ff */
[----:B------:R-:W-:Y:S01]  /*0530*/  LOP3.LUT R3, R3, 0x80000000, R0, 0xf8, !PT ;  /* 0x8000000003037812 */ /* 0x000fe200078ef800 */
[----:B------:R-:W-:Y:S06]  /*0540*/  BRA `(.L_x_6) ;  /* 0x0000000000047947 */ /* 0x000fec0003800000 */
.L_x_7:
[----:B------:R0:W1:Y:S02]  /*0550*/  MUFU.RCP R3, R0 ;  /* 0x0000000000037308 */ /* 0x0000640000001000 */
.L_x_6:
[----:B------:R-:W-:Y:S05]  /*0560*/  BSYNC.RECONVERGENT B1 ;  /* 0x0000000000017941 */ /* 0x000fea0003800200 */
.L_x_4:
[----:B------:R-:W-:-:S04]  /*0570*/  HFMA2 R7, -RZ, RZ, 0, 0 ;  /* 0x00000000ff077431 */ /* 0x000fc800000001ff */
[----:B01----:R-:W-:Y:S05]  /*0580*/  RET.REL.NODEC R6 `(_Z7sigmoidPfi) ;  /* 0xfffffff8069c7950 */ /* 0x003fea0003c3ffff */
.L_x_8:
        /* <DEDUP_REMOVED lines=15> */
.L_x_9:


//--------------------- .nv.global.init           --------------------------
	.section	.nv.global.init,"aw",@progbits
	.align	4
.nv.global.init:
	.type		mrg32k3aM1SubSeq,@object
	.size		mrg32k3aM1SubSeq,(mrg32k3aM2SubSeq - mrg32k3aM1SubSeq)
mrg32k3aM1SubSeq:
        /*0000*/ 	.byte	0x0b, 0xcc, 0xee, 0x04, 0x73, 0x29, 0x8b, 0x6f, 0xf6, 0x53, 0x03, 0xf6, 0x23, 0xf6, 0xea, 0xda
        /* <DEDUP_REMOVED lines=125> */
	.type		mrg32k3aM2SubSeq,@object
	.size		mrg32k3aM2SubSeq,(mrg32k3aM1 - mrg32k3aM2SubSeq)
mrg32k3aM2SubSeq:
        /* <DEDUP_REMOVED lines=126> */
	.type		mrg32k3aM1,@object
	.size		mrg32k3aM1,(mrg32k3aM1Seq - mrg32k3aM1)
mrg32k3aM1:
        /* <DEDUP_REMOVED lines=144> */
	.type		mrg32k3aM1Seq,@object
	.size		mrg32k3aM1Seq,(mrg32k3aM2 - mrg32k3aM1Seq)
mrg32k3aM1Seq:
        /* <DEDUP_REMOVED lines=144> */
	.type		mrg32k3aM2,@object
	.size		mrg32k3aM2,(mrg32k3aM2Seq - mrg32k3aM2)
mrg32k3aM2:
        /* <DEDUP_REMOVED lines=144> */
	.type		mrg32k3aM2Seq,@object
	.size		mrg32k3aM2Seq,(precalc_xorwow_matrix - mrg32k3aM2Seq)
mrg32k3aM2Seq:
        /* <DEDUP_REMOVED lines=144> */
	.type		precalc_xorwow_matrix,@object
	.size		precalc_xorwow_matrix,(precalc_xorwow_offset_matrix - precalc_xorwow_matrix)
precalc_xorwow_matrix:
        /* <DEDUP_REMOVED lines=6400> */
	.type		precalc_xorwow_offset_matrix,@object
	.size		precalc_xorwow_offset_matrix,(.L_1 - precalc_xorwow_offset_matrix)
precalc_xorwow_offset_matrix:
        /* <DEDUP_REMOVED lines=6400> */
.L_1:


//--------------------- .nv.shared.reserved.0     --------------------------
	.section	.nv.shared.reserved.0,"aw",@nobits
	.weak		__nv_reservedSMEM_offset_0_alias
	.size		__nv_reservedSMEM_offset_0_alias, 0, 64
	.other		__nv_reservedSMEM_offset_0_alias,@"STO_CUDA_RESERVED_SHARED STV_DEFAULT"
__nv_reservedSMEM_offset_0_alias:
	.zero		0
	.zero		64


//--------------------- .nv.constant0._Z17add_arrays_kernelifPfS_ --------------------------
	.section	.nv.constant0._Z17add_arrays_kernelifPfS_,"a",@progbits
	.sectionflags	@""
	.align	4
.nv.constant0._Z17add_arrays_kernelifPfS_:
	.zero		920


//--------------------- .nv.constant0._Z7sigmoidPfi --------------------------
	.section	.nv.constant0._Z7sigmoidPfi,"a",@progbits
	.sectionflags	@""
	.align	4
.nv.constant0._Z7sigmoidPfi:
	.zero		908


//--------------------- SYMBOLS --------------------------

	.type		.nv.reservedSmem.offset0,@object
	.size		.nv.reservedSmem.offset0,0x4
